//
// Generated by NVIDIA NVVM Compiler
//
// Compiler Build ID: CL-36424714
// Cuda compilation tools, release 13.0, V13.0.88
// Based on NVVM 20.0.0
//

.version 9.0
.target sm_100
.address_size 64

	// .globl	_Z6renderRSoPiS0_P6colors

.visible .entry _Z6renderRSoPiS0_P6colors(
	.param .u64 .ptr .align 1 _Z6renderRSoPiS0_P6colors_param_0,
	.param .u64 .ptr .align 1 _Z6renderRSoPiS0_P6colors_param_1,
	.param .u64 .ptr .align 1 _Z6renderRSoPiS0_P6colors_param_2,
	.param .u64 .ptr .align 1 _Z6renderRSoPiS0_P6colors_param_3
)
{
	.reg .pred 	%p<5>;
	.reg .b32 	%r<29>;
	.reg .b64 	%rd<7>;
	.reg .b64 	%fd<9>;

	ld.param.u64 	%rd5, [_Z6renderRSoPiS0_P6colors_param_1];
	ld.param.u64 	%rd6, [_Z6renderRSoPiS0_P6colors_param_2];
	ld.param.u64 	%rd4, [_Z6renderRSoPiS0_P6colors_param_3];
	cvta.to.global.u64 	%rd1, %rd5;
	cvta.to.global.u64 	%rd2, %rd6;
	ld.global.u32 	%r27, [%rd2];
	setp.lt.s32 	%p1, %r27, 1;
	@%p1 bra 	$L__BB0_7;
	cvta.to.global.u64 	%rd3, %rd4;
	ld.global.u32 	%r28, [%rd1];
	mov.b32 	%r24, 0;
$L__BB0_2:
	setp.lt.s32 	%p2, %r28, 1;
	@%p2 bra 	$L__BB0_6;
	cvt.rn.f64.u32 	%fd1, %r24;
	mov.b32 	%r26, 0;
$L__BB0_4:
	cvt.rn.f64.u32 	%fd2, %r26;
	add.s32 	%r16, %r28, -1;
	cvt.rn.f64.s32 	%fd3, %r16;
	div.rn.f64 	%fd4, %fd2, %fd3;
	ld.global.u32 	%r17, [%rd2];
	add.s32 	%r18, %r17, -1;
	cvt.rn.f64.s32 	%fd5, %r18;
	div.rn.f64 	%fd6, %fd1, %fd5;
	mul.f64 	%fd7, %fd4, 0d406FFFF7CED91687;
	cvt.rzi.s32.f64 	%r19, %fd7;
	st.global.u32 	[%rd3+1024], %r19;
	mul.f64 	%fd8, %fd6, 0d406FFFF7CED91687;
	cvt.rzi.s32.f64 	%r20, %fd8;
	st.global.u32 	[%rd3+2048], %r20;
	mov.b32 	%r21, 0;
	st.global.u32 	[%rd3+3072], %r21;
	add.s32 	%r26, %r26, 1;
	ld.global.u32 	%r28, [%rd1];
	setp.lt.s32 	%p3, %r26, %r28;
	@%p3 bra 	$L__BB0_4;
	ld.global.u32 	%r27, [%rd2];
$L__BB0_6:
	add.s32 	%r24, %r24, 1;
	setp.lt.s32 	%p4, %r24, %r27;
	@%p4 bra 	$L__BB0_2;
$L__BB0_7:
	ret;

}


// ===== COMPILED SASS (sm_100) =====

	.target	sm_100

	.elftype	@"ET_EXEC"


//--------------------- .note.nv.tkinfo           --------------------------
	.section	.note.nv.tkinfo,"",@"SHT_NOTE"
	.sectionflags	@"SHF_NOTE_NV_TKINFO"
	.tkinfo
        /*0018*/ 	.word	0x00000002
        /*0030*/ 	.string	""
        /*0030*/ 	.string	"ptxas"
        /*0030*/ 	.string	"Cuda compilation tools, release 13.0, V13.0.88"
        /*0030*/ 	.string	"Build cuda_13.0.r13.0/compiler.36424714_0"
        /*0030*/ 	.string	"-arch sm_100 -m 64 "



//--------------------- .note.nv.cuinfo           --------------------------
	.section	.note.nv.cuinfo,"",@"SHT_NOTE"
	.sectionflags	@"SHF_NOTE_NV_CUINFO"
        /*0018*/ 	.short	0x0002
        /*001a*/ 	.short	0x0064
        /*001c*/ 	.short	0x0082
	.zero		2


//--------------------- .nv.info                  --------------------------
	.section	.nv.info,"",@"SHT_CUDA_INFO"
	.align	4


	//----- nvinfo : EIATTR_REGCOUNT
	.align		4
        /*0000*/ 	.byte	0x04, 0x2f
        /*0002*/ 	.short	(.L_1 - .L_0)
	.align		4
.L_0:
        /*0004*/ 	.word	index@(_Z6renderRSoPiS0_P6colors)
        /*0008*/ 	.word	0x0000001c


	//----- nvinfo : EIATTR_FRAME_SIZE
	.align		4
.L_1:
        /*000c*/ 	.byte	0x04, 0x11
        /*000e*/ 	.short	(.L_3 - .L_2)
	.align		4
.L_2:
        /*0010*/ 	.word	index@($__internal_0_$__cuda_sm20_div_rn_f64_full)
        /*0014*/ 	.word	0x00000000


	//----- nvinfo : EIATTR_FRAME_SIZE
	.align		4
.L_3:
        /*0018*/ 	.byte	0x04, 0x11
        /*001a*/ 	.short	(.L_5 - .L_4)
	.align		4
.L_4:
        /*001c*/ 	.word	index@(_Z6renderRSoPiS0_P6colors)
        /*0020*/ 	.word	0x00000000


	//----- nvinfo : EIATTR_MIN_STACK_SIZE
	.align		4
.L_5:
        /*0024*/ 	.byte	0x04, 0x12
        /*0026*/ 	.short	(.L_7 - .L_6)
	.align		4
.L_6:
        /*0028*/ 	.word	index@(_Z6renderRSoPiS0_P6colors)
        /*002c*/ 	.word	0x00000000
.L_7:


//--------------------- .nv.compat                --------------------------
	.section	.nv.compat,"",@"SHT_CUDA_COMPAT_INFO"
	.align	4
        /*0000*/ 	.byte	0x02, 0x09, 0x00, 0x00, 0x02, 0x02, 0x01, 0x00, 0x02, 0x05, 0x05, 0x00, 0x03, 0x07, 0x01, 0x01
        /*0010*/ 	.byte	0x02, 0x03, 0x00, 0x00, 0x02, 0x06, 0x01, 0x00, 0x04, 0x0b, 0x08, 0x00, 0x01, 0x00, 0x00, 0x00
        /*0020*/ 	.byte	0x00, 0x00, 0x00, 0x00


//--------------------- .nv.info._Z6renderRSoPiS0_P6colors --------------------------
	.section	.nv.info._Z6renderRSoPiS0_P6colors,"",@"SHT_CUDA_INFO"
	.sectionflags	@""
	.align	4


	//----- nvinfo : EIATTR_CUDA_API_VERSION
	.align		4
        /*0000*/ 	.byte	0x04, 0x37
        /*0002*/ 	.short	(.L_9 - .L_8)
.L_8:
        /*0004*/ 	.word	0x00000082


	//----- nvinfo : EIATTR_KPARAM_INFO
	.align		4
.L_9:
        /*0008*/ 	.byte	0x04, 0x17
        /*000a*/ 	.short	(.L_11 - .L_10)
.L_10:
        /*000c*/ 	.word	0x00000000
        /*0010*/ 	.short	0x0003
        /*0012*/ 	.short	0x0018
        /*0014*/ 	.byte	0x00, 0xf5, 0x21, 0x00


	//----- nvinfo : EIATTR_KPARAM_INFO
	.align		4
.L_11:
        /*0018*/ 	.byte	0x04, 0x17
        /*001a*/ 	.short	(.L_13 - .L_12)
.L_12:
        /*001c*/ 	.word	0x00000000
        /*0020*/ 	.short	0x0002
        /*0022*/ 	.short	0x0010
        /*0024*/ 	.byte	0x00, 0xf5, 0x21, 0x00


	//----- nvinfo : EIATTR_KPARAM_INFO
	.align		4
.L_13:
        /*0028*/ 	.byte	0x04, 0x17
        /*002a*/ 	.short	(.L_15 - .L_14)
.L_14:
        /*002c*/ 	.word	0x00000000
        /*0030*/ 	.short	0x0001
        /*0032*/ 	.short	0x0008
        /*0034*/ 	.byte	0x00, 0xf5, 0x21, 0x00


	//----- nvinfo : EIATTR_KPARAM_INFO
	.align		4
.L_15:
        /*0038*/ 	.byte	0x04, 0x17
        /*003a*/ 	.short	(.L_17 - .L_16)
.L_16:
        /*003c*/ 	.word	0x00000000
        /*0040*/ 	.short	0x0000
        /*0042*/ 	.short	0x0000
        /*0044*/ 	.byte	0x00, 0xf5, 0x21, 0x00


	//----- nvinfo : EIATTR_SPARSE_MMA_MASK
	.align		4
.L_17:
        /*0048*/ 	.byte	0x03, 0x50
        /*004a*/ 	.short	0x0000


	//----- nvinfo : EIATTR_MAXREG_COUNT
	.align		4
        /*004c*/ 	.byte	0x03, 0x1b
        /*004e*/ 	.short	0x00ff


	//----- nvinfo : EIATTR_MERCURY_ISA_VERSION
	.align		4
        /*0050*/ 	.byte	0x03, 0x5f
        /*0052*/ 	.short	0x0101


	//----- nvinfo : EIATTR_VRC_CTA_INIT_COUNT
	.align		4
        /*0054*/ 	.byte	0x02, 0x4a
	.zero		1
	.zero		1


	//----- nvinfo : EIATTR_EXIT_INSTR_OFFSETS
	.align		4
        /*0058*/ 	.byte	0x04, 0x1c
        /*005a*/ 	.short	(.L_19 - .L_18)


	//   ....[0]....
.L_18:
        /*005c*/ 	.word	0x00000050


	//   ....[1]....
        /*0060*/ 	.word	0x00000530


	//----- nvinfo : EIATTR_CRS_STACK_SIZE
	.align		4
.L_19:
        /*0064*/ 	.byte	0x04, 0x1e
        /*0066*/ 	.short	(.L_21 - .L_20)
.L_20:
        /*0068*/ 	.word	0x00000000


	//----- nvinfo : EIATTR_CBANK_PARAM_SIZE
	.align		4
.L_21:
        /*006c*/ 	.byte	0x03, 0x19
        /*006e*/ 	.short	0x0020


	//----- nvinfo : EIATTR_PARAM_CBANK
	.align		4
        /*0070*/ 	.byte	0x04, 0x0a
        /*0072*/ 	.short	(.L_23 - .L_22)
	.align		4
.L_22:
        /*0074*/ 	.word	index@(.nv.constant0._Z6renderRSoPiS0_P6colors)
        /*0078*/ 	.short	0x0380
        /*007a*/ 	.short	0x0020


	//----- nvinfo : EIATTR_SW_WAR
	.align		4
.L_23:
        /*007c*/ 	.byte	0x04, 0x36
        /*007e*/ 	.short	(.L_25 - .L_24)
.L_24:
        /*0080*/ 	.word	0x00000008
.L_25:


//--------------------- .nv.callgraph             --------------------------
	.section	.nv.callgraph,"",@"SHT_CUDA_CALLGRAPH"
	.align	4
	.sectionentsize	8
	.align		4
        /*0000*/ 	.word	0x00000000
	.align		4
        /*0004*/ 	.word	0xffffffff
	.align		4
        /*0008*/ 	.word	0x00000000
	.align		4
        /*000c*/ 	.word	0xfffffffe
	.align		4
        /*0010*/ 	.word	0x00000000
	.align		4
        /*0014*/ 	.word	0xfffffffd
	.align		4
        /*0018*/ 	.word	0x00000000
	.align		4
        /*001c*/ 	.word	0xfffffffc


//--------------------- .text._Z6renderRSoPiS0_P6colors --------------------------
	.section	.text._Z6renderRSoPiS0_P6colors,"ax",@progbits
	.align	128
        .global         _Z6renderRSoPiS0_P6colors
        .type           _Z6renderRSoPiS0_P6colors,@function
        .size           _Z6renderRSoPiS0_P6colors,(.L_x_11 - _Z6renderRSoPiS0_P6colors)
        .other          _Z6renderRSoPiS0_P6colors,@"STO_CUDA_ENTRY STV_DEFAULT"
_Z6renderRSoPiS0_P6colors:
.text._Z6renderRSoPiS0_P6colors:
[----:B------:R-:W-:Y:S08]  /*0000*/  LDC R1, c[0x0][0x37c] ;  /* 0x0000df00ff017b82 */ /* 0x000ff00000000800 */
[----:B------:R-:W0:Y:S01]  /*0010*/  LDC.64 R2, c[0x0][0x390] ;  /* 0x0000e400ff027b82 */ /* 0x000e220000000a00 */
[----:B------:R-:W0:Y:S02]  /*0020*/  LDCU.64 UR6, c[0x0][0x358] ;  /* 0x00006b00ff0677ac */ /* 0x000e240008000a00 */
[----:B0-----:R-:W2:Y:S02]  /*0030*/  LDG.E R0, desc[UR6][R2.64] ;  /* 0x0000000602007981 */ /* 0x001ea4000c1e1900 */
[----:B--2---:R-:W-:-:S13]  /*0040*/  ISETP.GE.AND P0, PT, R0, 0x1, PT ;  /* 0x000000010000780c */ /* 0x004fda0003f06270 */
[----:B------:R-:W-:Y:S05]  /*0050*/  @!P0 EXIT ;  /* 0x000000000000894d */ /* 0x000fea0003800000 */
[----:B------:R-:W0:Y:S02]  /*0060*/  LDC.64 R2, c[0x0][0x388] ;  /* 0x0000e200ff027b82 */ /* 0x000e240000000a00 */
[----:B0-----:R0:W5:Y:S01]  /*0070*/  LDG.E R10, desc[UR6][R2.64] ;  /* 0x00000006020a7981 */ /* 0x001162000c1e1900 */
[----:B------:R-:W-:-:S05]  /*0080*/  UMOV UR4, URZ ;  /* 0x000000ff00047c82 */ /* 0x000fca0008000000 */
.L_x_4:
[----:B-----5:R-:W-:-:S13]  /*0090*/  ISETP.GE.AND P0, PT, R10, 0x1, PT ;  /* 0x000000010a00780c */ /* 0x020fda0003f06270 */
[----:B-1----:R-:W-:Y:S05]  /*00a0*/  @!P0 BRA `(.L_x_0) ;  /* 0x0000000400148947 */ /* 0x002fea0003800000 */
[----:B------:R-:W1:Y:S01]  /*00b0*/  I2F.F64.U32 R6, UR4 ;  /* 0x0000000400067d12 */ /* 0x000e620008201800 */
[----:B------:R-:W-:-:S05]  /*00c0*/  UMOV UR5, URZ ;  /* 0x000000ff00057c82 */ /* 0x000fca0008000000 */
.L_x_3:
[----:B------:R-:W-:Y:S01]  /*00d0*/  VIADD R4, R10, 0xffffffff ;  /* 0xffffffff0a047836 */ /* 0x000fe20000000000 */
[----:B------:R-:W2:Y:S01]  /*00e0*/  I2F.F64.U32 R12, UR5 ;  /* 0x00000005000c7d12 */ /* 0x000ea20008201800 */
[----:B0-----:R-:W-:-:S07]  /*00f0*/  IMAD.MOV.U32 R2, RZ, RZ, 0x1 ;  /* 0x00000001ff027424 */ /* 0x001fce00078e00ff */
[----:B------:R-:W0:Y:S01]  /*0100*/  I2F.F64 R4, R4 ;  /* 0x0000000400047312 */ /* 0x000e220000201c00 */
[----:B--2---:R-:W-:-:S07]  /*0110*/  FSETP.GEU.AND P1, PT, |R13|, 6.5827683646048100446e-37, PT ;  /* 0x036000000d00780b */ /* 0x004fce0003f2e200 */
[----:B0-----:R-:W0:Y:S02]  /*0120*/  MUFU.RCP64H R3, R5 ;  /* 0x0000000500037308 */ /* 0x001e240000001800 */
[----:B0-----:R-:W-:-:S08]  /*0130*/  DFMA R8, -R4, R2, 1 ;  /* 0x3ff000000408742b */ /* 0x001fd00000000102 */
[----:B------:R-:W-:-:S08]  /*0140*/  DFMA R8, R8, R8, R8 ;  /* 0x000000080808722b */ /* 0x000fd00000000008 */
[----:B------:R-:W-:-:S08]  /*0150*/  DFMA R8, R2, R8, R2 ;  /* 0x000000080208722b */ /* 0x000fd00000000002 */
[----:B------:R-:W-:-:S08]  /*0160*/  DFMA R2, -R4, R8, 1 ;  /* 0x3ff000000402742b */ /* 0x000fd00000000108 */
[----:B------:R-:W-:-:S08]  /*0170*/  DFMA R2, R8, R2, R8 ;  /* 0x000000020802722b */ /* 0x000fd00000000008 */
[----:B------:R-:W-:-:S08]  /*0180*/  DMUL R8, R12, R2 ;  /* 0x000000020c087228 */ /* 0x000fd00000000000 */
[----:B------:R-:W-:-:S08]  /*0190*/  DFMA R10, -R4, R8, R12 ;  /* 0x00000008040a722b */ /* 0x000fd0000000010c */
[----:B------:R-:W-:-:S10]  /*01a0*/  DFMA R2, R2, R10, R8 ;  /* 0x0000000a0202722b */ /* 0x000fd40000000008 */
[----:B------:R-:W-:-:S05]  /*01b0*/  FFMA R0, RZ, R5, R3 ;  /* 0x00000005ff007223 */ /* 0x000fca0000000003 */
[----:B------:R-:W-:-:S13]  /*01c0*/  FSETP.GT.AND P0, PT, |R0|, 1.469367938527859385e-39, PT ;  /* 0x001000000000780b */ /* 0x000fda0003f04200 */
[----:B------:R-:W-:Y:S05]  /*01d0*/  @P0 BRA P1, `(.L_x_1) ;  /* 0x00000000001c0947 */ /* 0x000fea0000800000 */
[----:B------:R-:W-:Y:S01]  /*01e0*/  IMAD.MOV.U32 R9, RZ, RZ, R13 ;  /* 0x000000ffff097224 */ /* 0x000fe200078e000d */
[----:B------:R-:W-:Y:S01]  /*01f0*/  MOV R0, 0x230 ;  /* 0x0000023000007802 */ /* 0x000fe20000000f00 */
[----:B------:R-:W-:Y:S02]  /*0200*/  IMAD.MOV.U32 R8, RZ, RZ, R12 ;  /* 0x000000ffff087224 */ /* 0x000fe400078e000c */
[----:B------:R-:W-:-:S07]  /*0210*/  IMAD.MOV.U32 R13, RZ, RZ, R5 ;  /* 0x000000ffff0d7224 */ /* 0x000fce00078e0005 */
[----:B-1----:R-:W-:Y:S05]  /*0220*/  CALL.REL.NOINC `($__internal_0_$__cuda_sm20_div_rn_f64_full) ;  /* 0x0000000000c47944 */ /* 0x002fea0003c00000 */
[----:B------:R-:W-:Y:S02]  /*0230*/  IMAD.MOV.U32 R2, RZ, RZ, R16 ;  /* 0x000000ffff027224 */ /* 0x000fe400078e0010 */
[----:B------:R-:W-:-:S07]  /*0240*/  IMAD.MOV.U32 R3, RZ, RZ, R17 ;  /* 0x000000ffff037224 */ /* 0x000fce00078e0011 */
.L_x_1:
[----:B------:R-:W0:Y:S02]  /*0250*/  LDC.64 R12, c[0x0][0x390] ;  /* 0x0000e400ff0c7b82 */ /* 0x000e240000000a00 */
[----:B0-----:R-:W2:Y:S01]  /*0260*/  LDG.E R12, desc[UR6][R12.64] ;  /* 0x000000060c0c7981 */ /* 0x001ea2000c1e1900 */
[----:B------:R-:W-:Y:S01]  /*0270*/  IMAD.MOV.U32 R4, RZ, RZ, 0x1 ;  /* 0x00000001ff047424 */ /* 0x000fe200078e00ff */
[----:B-1----:R-:W-:Y:S01]  /*0280*/  FSETP.GEU.AND P1, PT, |R7|, 6.5827683646048100446e-37, PT ;  /* 0x036000000700780b */ /* 0x002fe20003f2e200 */
[----:B--2---:R-:W-:-:S06]  /*0290*/  VIADD R8, R12, 0xffffffff ;  /* 0xffffffff0c087836 */ /* 0x004fcc0000000000 */
[----:B------:R-:W0:Y:S08]  /*02a0*/  I2F.F64 R8, R8 ;  /* 0x0000000800087312 */ /* 0x000e300000201c00 */
        /* <DEDUP_REMOVED lines=15> */
[----:B------:R-:W-:Y:S02]  /*03a0*/  IMAD.MOV.U32 R8, RZ, RZ, R6 ;  /* 0x000000ffff087224 */ /* 0x000fe400078e0006 */
[----:B------:R-:W-:-:S07]  /*03b0*/  IMAD.MOV.U32 R9, RZ, RZ, R7 ;  /* 0x000000ffff097224 */ /* 0x000fce00078e0007 */
[----:B------:R-:W-:Y:S05]  /*03c0*/  CALL.REL.NOINC `($__internal_0_$__cuda_sm20_div_rn_f64_full) ;  /* 0x00000000005c7944 */ /* 0x000fea0003c00000 */
[----:B------:R-:W-:Y:S02]  /*03d0*/  IMAD.MOV.U32 R4, RZ, RZ, R16 ;  /* 0x000000ffff047224 */ /* 0x000fe400078e0010 */
[----:B------:R-:W-:-:S07]  /*03e0*/  IMAD.MOV.U32 R5, RZ, RZ, R17 ;  /* 0x000000ffff057224 */ /* 0x000fce00078e0011 */
.L_x_2:
[----:B------:R-:W-:Y:S01]  /*03f0*/  UMOV UR8, 0xced91687 ;  /* 0xced9168700087882 */ /* 0x000fe20000000000 */
[----:B------:R-:W-:Y:S01]  /*0400*/  UMOV UR9, 0x406ffff7 ;  /* 0x406ffff700097882 */ /* 0x000fe20000000000 */
[----:B------:R-:W0:Y:S01]  /*0410*/  LDC.64 R8, c[0x0][0x398] ;  /* 0x0000e600ff087b82 */ /* 0x000e220000000a00 */
[----:B------:R-:W-:Y:S02]  /*0420*/  DMUL R2, R2, UR8 ;  /* 0x0000000802027c28 */ /* 0x000fe40008000000 */
[----:B------:R-:W-:-:S05]  /*0430*/  DMUL R4, R4, UR8 ;  /* 0x0000000804047c28 */ /* 0x000fca0008000000 */
[----:B------:R-:W1:Y:S03]  /*0440*/  LDC.64 R10, c[0x0][0x388] ;  /* 0x0000e200ff0a7b82 */ /* 0x000e660000000a00 */
[----:B------:R-:W2:Y:S08]  /*0450*/  F2I.F64.TRUNC R3, R2 ;  /* 0x0000000200037311 */ /* 0x000eb0000030d100 */
[----:B------:R-:W3:Y:S01]  /*0460*/  F2I.F64.TRUNC R5, R4 ;  /* 0x0000000400057311 */ /* 0x000ee2000030d100 */
[----:B0-----:R4:W-:Y:S04]  /*0470*/  STG.E desc[UR6][R8.64+0xc00], RZ ;  /* 0x000c00ff08007986 */ /* 0x0019e8000c101906 */
[----:B--2---:R4:W-:Y:S04]  /*0480*/  STG.E desc[UR6][R8.64+0x400], R3 ;  /* 0x0004000308007986 */ /* 0x0049e8000c101906 */
[----:B---3--:R4:W-:Y:S04]  /*0490*/  STG.E desc[UR6][R8.64+0x800], R5 ;  /* 0x0008000508007986 */ /* 0x0089e8000c101906 */
[----:B-1----:R-:W2:Y:S01]  /*04a0*/  LDG.E R10, desc[UR6][R10.64] ;  /* 0x000000060a0a7981 */ /* 0x002ea2000c1e1900 */
[----:B------:R-:W-:-:S06]  /*04b0*/  UIADD3 UR5, UPT, UPT, UR5, 0x1, URZ ;  /* 0x0000000105057890 */ /* 0x000fcc000fffe0ff */
[----:B--2---:R-:W-:-:S13]  /*04c0*/  ISETP.LE.AND P0, PT, R10, UR5, PT ;  /* 0x000000050a007c0c */ /* 0x004fda000bf03270 */
[----:B----4-:R-:W-:Y:S05]  /*04d0*/  @!P0 BRA `(.L_x_3) ;  /* 0xfffffff800fc8947 */ /* 0x010fea000383ffff */
[----:B------:R-:W0:Y:S02]  /*04e0*/  LDC.64 R2, c[0x0][0x390] ;  /* 0x0000e400ff027b82 */ /* 0x000e240000000a00 */
[----:B0-----:R1:W5:Y:S02]  /*04f0*/  LDG.E R0, desc[UR6][R2.64] ;  /* 0x0000000602007981 */ /* 0x001364000c1e1900 */
.L_x_0:
[----:B------:R-:W-:-:S06]  /*0500*/  UIADD3 UR4, UPT, UPT, UR4, 0x1, URZ ;  /* 0x0000000104047890 */ /* 0x000fcc000fffe0ff */
[----:B-----5:R-:W-:-:S13]  /*0510*/  ISETP.LE.AND P0, PT, R0, UR4, PT ;  /* 0x0000000400007c0c */ /* 0x020fda000bf03270 */
[----:B------:R-:W-:Y:S05]  /*0520*/  @!P0 BRA `(.L_x_4) ;  /* 0xfffffff800d88947 */ /* 0x000fea000383ffff */
[----:B------:R-:W-:Y:S05]  /*0530*/  EXIT ;  /* 0x000000000000794d */ /* 0x000fea0003800000 */
        .weak           $__internal_0_$__cuda_sm20_div_rn_f64_full
        .type           $__internal_0_$__cuda_sm20_div_rn_f64_full,@function
        .size           $__internal_0_$__cuda_sm20_div_rn_f64_full,(.L_x_11 - $__internal_0_$__cuda_sm20_div_rn_f64_full)
$__internal_0_$__cuda_sm20_div_rn_f64_full:
[C---:B------:R-:W-:Y:S01]  /*0540*/  FSETP.GEU.AND P0, PT, |R13|.reuse, 1.469367938527859385e-39, PT ;  /* 0x001000000d00780b */ /* 0x040fe20003f0e200 */
[--C-:B------:R-:W-:Y:S01]  /*0550*/  IMAD.MOV.U32 R12, RZ, RZ, R4.reuse ;  /* 0x000000ffff0c7224 */ /* 0x100fe200078e0004 */
[C---:B------:R-:W-:Y:S01]  /*0560*/  LOP3.LUT R10, R13.reuse, 0x800fffff, RZ, 0xc0, !PT ;  /* 0x800fffff0d0a7812 */ /* 0x040fe200078ec0ff */
[----:B------:R-:W-:Y:S01]  /*0570*/  IMAD.MOV.U32 R14, RZ, RZ, 0x1 ;  /* 0x00000001ff0e7424 */ /* 0x000fe200078e00ff */
[----:B------:R-:W-:Y:S01]  /*0580*/  LOP3.LUT R21, R13, 0x7ff00000, RZ, 0xc0, !PT ;  /* 0x7ff000000d157812 */ /* 0x000fe200078ec0ff */
[----:B------:R-:W-:Y:S01]  /*0590*/  IMAD.MOV.U32 R17, RZ, RZ, 0x1ca00000 ;  /* 0x1ca00000ff117424 */ /* 0x000fe200078e00ff */
[----:B------:R-:W-:Y:S01]  /*05a0*/  LOP3.LUT R11, R10, 0x3ff00000, RZ, 0xfc, !PT ;  /* 0x3ff000000a0b7812 */ /* 0x000fe200078efcff */
[----:B------:R-:W-:Y:S01]  /*05b0*/  IMAD.MOV.U32 R10, RZ, RZ, R4 ;  /* 0x000000ffff0a7224 */ /* 0x000fe200078e0004 */
[----:B------:R-:W-:-:S04]  /*05c0*/  LOP3.LUT R16, R9, 0x7ff00000, RZ, 0xc0, !PT ;  /* 0x7ff0000009107812 */ /* 0x000fc800078ec0ff */
[----:B------:R-:W-:Y:S01]  /*05d0*/  ISETP.GE.U32.AND P1, PT, R16, R21, PT ;  /* 0x000000151000720c */ /* 0x000fe20003f26070 */
[----:B------:R-:W-:Y:S01]  /*05e0*/  @!P0 DMUL R10, R12, 8.98846567431157953865e+307 ;  /* 0x7fe000000c0a8828 */ /* 0x000fe20000000000 */
[----:B------:R-:W-:-:S05]  /*05f0*/  IMAD.MOV.U32 R22, RZ, RZ, R16 ;  /* 0x000000ffff167224 */ /* 0x000fca00078e0010 */
[----:B------:R-:W0:Y:S02]  /*0600*/  MUFU.RCP64H R15, R11 ;  /* 0x0000000b000f7308 */ /* 0x000e240000001800 */
[----:B0-----:R-:W-:-:S08]  /*0610*/  DFMA R4, R14, -R10, 1 ;  /* 0x3ff000000e04742b */ /* 0x001fd0000000080a */
[----:B------:R-:W-:-:S08]  /*0620*/  DFMA R4, R4, R4, R4 ;  /* 0x000000040404722b */ /* 0x000fd00000000004 */
[----:B------:R-:W-:Y:S01]  /*0630*/  DFMA R14, R14, R4, R14 ;  /* 0x000000040e0e722b */ /* 0x000fe2000000000e */
[----:B------:R-:W-:Y:S01]  /*0640*/  SEL R5, R17, 0x63400000, !P1 ;  /* 0x6340000011057807 */ /* 0x000fe20004800000 */
[----:B------:R-:W-:Y:S01]  /*0650*/  IMAD.MOV.U32 R4, RZ, RZ, R8 ;  /* 0x000000ffff047224 */ /* 0x000fe200078e0008 */
[----:B------:R-:W-:Y:S02]  /*0660*/  FSETP.GEU.AND P1, PT, |R9|, 1.469367938527859385e-39, PT ;  /* 0x001000000900780b */ /* 0x000fe40003f2e200 */
[----:B------:R-:W-:-:S03]  /*0670*/  LOP3.LUT R5, R5, 0x800fffff, R9, 0xf8, !PT ;  /* 0x800fffff05057812 */ /* 0x000fc600078ef809 */
[----:B------:R-:W-:-:S08]  /*0680*/  DFMA R18, R14, -R10, 1 ;  /* 0x3ff000000e12742b */ /* 0x000fd0000000080a */
[----:B------:R-:W-:Y:S01]  /*0690*/  DFMA R14, R14, R18, R14 ;  /* 0x000000120e0e722b */ /* 0x000fe2000000000e */
[----:B------:R-:W-:Y:S10]  /*06a0*/  @P1 BRA `(.L_x_5) ;  /* 0x0000000000201947 */ /* 0x000ff40003800000 */
[----:B------:R-:W-:Y:S01]  /*06b0*/  LOP3.LUT R19, R13, 0x7ff00000, RZ, 0xc0, !PT ;  /* 0x7ff000000d137812 */ /* 0x000fe200078ec0ff */
[----:B------:R-:W-:-:S03]  /*06c0*/  IMAD.MOV.U32 R18, RZ, RZ, RZ ;  /* 0x000000ffff127224 */ /* 0x000fc600078e00ff */
[----:B------:R-:W-:-:S04]  /*06d0*/  ISETP.GE.U32.AND P1, PT, R16, R19, PT ;  /* 0x000000131000720c */ /* 0x000fc80003f26070 */
[----:B------:R-:W-:-:S04]  /*06e0*/  SEL R19, R17, 0x63400000, !P1 ;  /* 0x6340000011137807 */ /* 0x000fc80004800000 */
[----:B------:R-:W-:-:S04]  /*06f0*/  LOP3.LUT R19, R19, 0x80000000, R9, 0xf8, !PT ;  /* 0x8000000013137812 */ /* 0x000fc800078ef809 */
[----:B------:R-:W-:-:S06]  /*0700*/  LOP3.LUT R19, R19, 0x100000, RZ, 0xfc, !PT ;  /* 0x0010000013137812 */ /* 0x000fcc00078efcff */
[----:B------:R-:W-:-:S10]  /*0710*/  DFMA R4, R4, 2, -R18 ;  /* 0x400000000404782b */ /* 0x000fd40000000812 */
[----:B------:R-:W-:-:S07]  /*0720*/  LOP3.LUT R22, R5, 0x7ff00000, RZ, 0xc0, !PT ;  /* 0x7ff0000005167812 */ /* 0x000fce00078ec0ff */
.L_x_5:
[----:B------:R-:W-:Y:S01]  /*0730*/  IMAD.MOV.U32 R23, RZ, RZ, R21 ;  /* 0x000000ffff177224 */ /* 0x000fe200078e0015 */
[----:B------:R-:W-:Y:S01]  /*0740*/  @!P0 LOP3.LUT R23, R11, 0x7ff00000, RZ, 0xc0, !PT ;  /* 0x7ff000000b178812 */ /* 0x000fe200078ec0ff */
[----:B------:R-:W-:Y:S01]  /*0750*/  VIADD R24, R22, 0xffffffff ;  /* 0xffffffff16187836 */ /* 0x000fe20000000000 */
[----:B------:R-:W-:-:S03]  /*0760*/  DMUL R18, R14, R4 ;  /* 0x000000040e127228 */ /* 0x000fc60000000000 */
[----:B------:R-:W-:Y:S01]  /*0770*/  VIADD R25, R23, 0xffffffff ;  /* 0xffffffff17197836 */ /* 0x000fe20000000000 */
[----:B------:R-:W-:-:S04]  /*0780*/  ISETP.GT.U32.AND P0, PT, R24, 0x7feffffe, PT ;  /* 0x7feffffe1800780c */ /* 0x000fc80003f04070 */
[----:B------:R-:W-:Y:S01]  /*0790*/  ISETP.GT.U32.OR P0, PT, R25, 0x7feffffe, P0 ;  /* 0x7feffffe1900780c */ /* 0x000fe20000704470 */
[----:B------:R-:W-:-:S08]  /*07a0*/  DFMA R20, R18, -R10, R4 ;  /* 0x8000000a1214722b */ /* 0x000fd00000000004 */
[----:B------:R-:W-:-:S04]  /*07b0*/  DFMA R14, R14, R20, R18 ;  /* 0x000000140e0e722b */ /* 0x000fc80000000012 */
[----:B------:R-:W-:Y:S07]  /*07c0*/  @P0 BRA `(.L_x_6) ;  /* 0x00000000006c0947 */ /* 0x000fee0003800000 */
[----:B------:R-:W-:-:S04]  /*07d0*/  LOP3.LUT R9, R13, 0x7ff00000, RZ, 0xc0, !PT ;  /* 0x7ff000000d097812 */ /* 0x000fc800078ec0ff */
[CC--:B------:R-:W-:Y:S02]  /*07e0*/  VIADDMNMX R8, R16.reuse, -R9.reuse, 0xb9600000, !PT ;  /* 0xb960000010087446 */ /* 0x0c0fe40007800909 */
[----:B------:R-:W-:Y:S02]  /*07f0*/  ISETP.GE.U32.AND P0, PT, R16, R9, PT ;  /* 0x000000091000720c */ /* 0x000fe40003f06070 */
[----:B------:R-:W-:Y:S02]  /*0800*/  VIMNMX R8, PT, PT, R8, 0x46a00000, PT ;  /* 0x46a0000008087848 */ /* 0x000fe40003fe0100 */
[----:B------:R-:W-:-:S05]  /*0810*/  SEL R17, R17, 0x63400000, !P0 ;  /* 0x6340000011117807 */ /* 0x000fca0004000000 */
[----:B------:R-:W-:Y:S02]  /*0820*/  IMAD.IADD R18, R8, 0x1, -R17 ;  /* 0x0000000108127824 */ /* 0x000fe400078e0a11 */
[----:B------:R-:W-:Y:S02]  /*0830*/  IMAD.MOV.U32 R8, RZ, RZ, RZ ;  /* 0x000000ffff087224 */ /* 0x000fe400078e00ff */
[----:B------:R-:W-:-:S06]  /*0840*/  VIADD R9, R18, 0x7fe00000 ;  /* 0x7fe0000012097836 */ /* 0x000fcc0000000000 */
[----:B------:R-:W-:-:S10]  /*0850*/  DMUL R16, R14, R8 ;  /* 0x000000080e107228 */ /* 0x000fd40000000000 */
[----:B------:R-:W-:-:S13]  /*0860*/  FSETP.GTU.AND P0, PT, |R17|, 1.469367938527859385e-39, PT ;  /* 0x001000001100780b */ /* 0x000fda0003f0c200 */
[----:B------:R-:W-:Y:S05]  /*0870*/  @P0 BRA `(.L_x_7) ;  /* 0x0000000000940947 */ /* 0x000fea0003800000 */
[----:B------:R-:W-:Y:S01]  /*0880*/  DFMA R4, R14, -R10, R4 ;  /* 0x8000000a0e04722b */ /* 0x000fe20000000004 */
[----:B------:R-:W-:-:S09]  /*0890*/  IMAD.MOV.U32 R8, RZ, RZ, RZ ;  /* 0x000000ffff087224 */ /* 0x000fd200078e00ff */
[C---:B------:R-:W-:Y:S02]  /*08a0*/  FSETP.NEU.AND P0, PT, R5.reuse, RZ, PT ;  /* 0x000000ff0500720b */ /* 0x040fe40003f0d000 */
[----:B------:R-:W-:-:S04]  /*08b0*/  LOP3.LUT R13, R5, 0x80000000, R13, 0x48, !PT ;  /* 0x80000000050d7812 */ /* 0x000fc800078e480d */
[----:B------:R-:W-:-:S07]  /*08c0*/  LOP3.LUT R9, R13, R9, RZ, 0xfc, !PT ;  /* 0x000000090d097212 */ /* 0x000fce00078efcff */
[----:B------:R-:W-:Y:S05]  /*08d0*/  @!P0 BRA `(.L_x_7) ;  /* 0x00000000007c8947 */ /* 0x000fea0003800000 */
[----:B------:R-:W-:Y:S01]  /*08e0*/  IMAD.MOV R5, RZ, RZ, -R18 ;  /* 0x000000ffff057224 */ /* 0x000fe200078e0a12 */
[----:B------:R-:W-:Y:S01]  /*08f0*/  DMUL.RP R8, R14, R8 ;  /* 0x000000080e087228 */ /* 0x000fe20000008000 */
[----:B------:R-:W-:-:S06]  /*0900*/  IMAD.MOV.U32 R4, RZ, RZ, RZ ;  /* 0x000000ffff047224 */ /* 0x000fcc00078e00ff */
[----:B------:R-:W-:-:S03]  /*0910*/  DFMA R4, R16, -R4, R14 ;  /* 0x800000041004722b */ /* 0x000fc6000000000e */
[----:B------:R-:W-:-:S03]  /*0920*/  LOP3.LUT R13, R9, R13, RZ, 0x3c, !PT ;  /* 0x0000000d090d7212 */ /* 0x000fc600078e3cff */
[----:B------:R-:W-:-:S04]  /*0930*/  IADD3 R4, PT, PT, -R18, -0x43300000, RZ ;  /* 0xbcd0000012047810 */ /* 0x000fc80007ffe1ff */
[----:B------:R-:W-:-:S04]  /*0940*/  FSETP.NEU.AND P0, PT, |R5|, R4, PT ;  /* 0x000000040500720b */ /* 0x000fc80003f0d200 */
[----:B------:R-:W-:Y:S02]  /*0950*/  FSEL R16, R8, R16, !P0 ;  /* 0x0000001008107208 */ /* 0x000fe40004000000 */
[----:B------:R-:W-:Y:S01]  /*0960*/  FSEL R17, R13, R17, !P0 ;  /* 0x000000110d117208 */ /* 0x000fe20004000000 */
[----:B------:R-:W-:Y:S06]  /*0970*/  BRA `(.L_x_7) ;  /* 0x0000000000547947 */ /* 0x000fec0003800000 */
.L_x_6:
[----:B------:R-:W-:-:S14]  /*0980*/  DSETP.NAN.AND P0, PT, R8, R8, PT ;  /* 0x000000080800722a */ /* 0x000fdc0003f08000 */
[----:B------:R-:W-:Y:S05]  /*0990*/  @P0 BRA `(.L_x_8) ;  /* 0x0000000000440947 */ /* 0x000fea0003800000 */
[----:B------:R-:W-:-:S14]  /*09a0*/  DSETP.NAN.AND P0, PT, R12, R12, PT ;  /* 0x0000000c0c00722a */ /* 0x000fdc0003f08000 */
[----:B------:R-:W-:Y:S05]  /*09b0*/  @P0 BRA `(.L_x_9) ;  /* 0x0000000000300947 */ /* 0x000fea0003800000 */
[----:B------:R-:W-:Y:S01]  /*09c0*/  ISETP.NE.AND P0, PT, R22, R23, PT ;  /* 0x000000171600720c */ /* 0x000fe20003f05270 */
[----:B------:R-:W-:Y:S02]  /*09d0*/  IMAD.MOV.U32 R16, RZ, RZ, 0x0 ;  /* 0x00000000ff107424 */ /* 0x000fe400078e00ff */
[----:B------:R-:W-:-:S10]  /*09e0*/  IMAD.MOV.U32 R17, RZ, RZ, -0x80000 ;  /* 0xfff80000ff117424 */ /* 0x000fd400078e00ff */
[----:B------:R-:W-:Y:S05]  /*09f0*/  @!P0 BRA `(.L_x_7) ;  /* 0x0000000000348947 */ /* 0x000fea0003800000 */
[----:B------:R-:W-:Y:S02]  /*0a00*/  ISETP.NE.AND P0, PT, R22, 0x7ff00000, PT ;  /* 0x7ff000001600780c */ /* 0x000fe40003f05270 */
[----:B------:R-:W-:Y:S02]  /*0a10*/  LOP3.LUT R17, R9, 0x80000000, R13, 0x48, !PT ;  /* 0x8000000009117812 */ /* 0x000fe400078e480d */
[----:B------:R-:W-:-:S13]  /*0a20*/  ISETP.EQ.OR P0, PT, R23, RZ, !P0 ;  /* 0x000000ff1700720c */ /* 0x000fda0004702670 */
[----:B------:R-:W-:Y:S01]  /*0a30*/  @P0 LOP3.LUT R4, R17, 0x7ff00000, RZ, 0xfc, !PT ;  /* 0x7ff0000011040812 */ /* 0x000fe200078efcff */
[----:B------:R-:W-:Y:S02]  /*0a40*/  @!P0 IMAD.MOV.U32 R16, RZ, RZ, RZ ;  /* 0x000000ffff108224 */ /* 0x000fe400078e00ff */
[----:B------:R-:W-:Y:S02]  /*0a50*/  @P0 IMAD.MOV.U32 R16, RZ, RZ, RZ ;  /* 0x000000ffff100224 */ /* 0x000fe400078e00ff */
[----:B------:R-:W-:Y:S01]  /*0a60*/  @P0 IMAD.MOV.U32 R17, RZ, RZ, R4 ;  /* 0x000000ffff110224 */ /* 0x000fe200078e0004 */
[----:B------:R-:W-:Y:S06]  /*0a70*/  BRA `(.L_x_7) ;  /* 0x0000000000147947 */ /* 0x000fec0003800000 */
.L_x_9:
[----:B------:R-:W-:Y:S01]  /*0a80*/  LOP3.LUT R17, R13, 0x80000, RZ, 0xfc, !PT ;  /* 0x000800000d117812 */ /* 0x000fe200078efcff */
[----:B------:R-:W-:Y:S01]  /*0a90*/  IMAD.MOV.U32 R16, RZ, RZ, R12 ;  /* 0x000000ffff107224 */ /* 0x000fe200078e000c */
[----:B------:R-:W-:Y:S06]  /*0aa0*/  BRA `(.L_x_7) ;  /* 0x0000000000087947 */ /* 0x000fec0003800000 */
.L_x_8:
[----:B------:R-:W-:Y:S01]  /*0ab0*/  LOP3.LUT R17, R9, 0x80000, RZ, 0xfc, !PT ;  /* 0x0008000009117812 */ /* 0x000fe200078efcff */
[----:B------:R-:W-:-:S07]  /*0ac0*/  IMAD.MOV.U32 R16, RZ, RZ, R8 ;  /* 0x000000ffff107224 */ /* 0x000fce00078e0008 */
.L_x_7:
[----:B------:R-:W-:Y:S02]  /*0ad0*/  IMAD.MOV.U32 R4, RZ, RZ, R0 ;  /* 0x000000ffff047224 */ /* 0x000fe400078e0000 */
[----:B------:R-:W-:-:S04]  /*0ae0*/  IMAD.MOV.U32 R5, RZ, RZ, 0x0 ;  /* 0x00000000ff057424 */ /* 0x000fc800078e00ff */
[----:B------:R-:W-:Y:S05]  /*0af0*/  RET.REL.NODEC R4 `(_Z6renderRSoPiS0_P6colors) ;  /* 0xfffffff404407950 */ /* 0x000fea0003c3ffff */
.L_x_10:
[----:B------:R-:W-:-:S00]  /*0b00*/  BRA `(.L_x_10) ;  /* 0xfffffffc00fc7947 */ /* 0x000fc0000383ffff */
[----:B------:R-:W-:-:S00]  /*0b10*/  NOP ;  /* 0x0000000000007918 */ /* 0x000fc00000000000 */
        /* <DEDUP_REMOVED lines=14> */
.L_x_11:


//--------------------- .nv.shared.reserved.0     --------------------------
	.section	.nv.shared.reserved.0,"aw",@nobits
	.weak		__nv_reservedSMEM_offset_0_alias
	.size		__nv_reservedSMEM_offset_0_alias, 0, 64
	.other		__nv_reservedSMEM_offset_0_alias,@"STO_CUDA_RESERVED_SHARED STV_DEFAULT"
__nv_reservedSMEM_offset_0_alias:
	.zero		0
	.zero		64


//--------------------- .nv.constant0._Z6renderRSoPiS0_P6colors --------------------------
	.section	.nv.constant0._Z6renderRSoPiS0_P6colors,"a",@progbits
	.sectionflags	@""
	.align	4
.nv.constant0._Z6renderRSoPiS0_P6colors:
	.zero		928


//--------------------- SYMBOLS --------------------------

	.type		.nv.reservedSmem.offset0,@object
	.size		.nv.reservedSmem.offset0,0x4
